	.headerflags	@"EF_CUDA_TEXMODE_UNIFIED EF_CUDA_64BIT_ADDRESS EF_CUDA_ACCELERATORS EF_CUDA_SM90 EF_CUDA_VIRTUAL_SM(EF_CUDA_SM90)"
	.elftype	@"ET_EXEC"


//--------------------- .nv.info                  --------------------------
	.section	.nv.info,"",@"SHT_CUDA_INFO"
	.align	4


	//----- nvinfo : EIATTR_REGCOUNT
	.align		4
        /*0000*/ 	.byte	0x04, 0x2f
        /*0002*/ 	.short	(.L_1 - .L_0)
	.align		4
.L_0:
        /*0004*/ 	.word	index@(triton_poi_fused__unsafe_index_add_mul_sub_27)
        /*0008*/ 	.word	0x00000018


	//----- nvinfo : EIATTR_MIN_STACK_SIZE
	.align		4
.L_1:
        /*000c*/ 	.byte	0x04, 0x12
        /*000e*/ 	.short	(.L_3 - .L_2)
	.align		4
.L_2:
        /*0010*/ 	.word	index@(triton_poi_fused__unsafe_index_add_mul_sub_27)
        /*0014*/ 	.word	0x00000000


	//----- nvinfo : EIATTR_FRAME_SIZE
	.align		4
.L_3:
        /*0018*/ 	.byte	0x04, 0x11
        /*001a*/ 	.short	(.L_5 - .L_4)
	.align		4
.L_4:
        /*001c*/ 	.word	index@(triton_poi_fused__unsafe_index_add_mul_sub_27)
        /*0020*/ 	.word	0x00000000


	//----- nvinfo : EIATTR_MIN_STACK_SIZE
	.align		4
.L_5:
        /*0024*/ 	.byte	0x04, 0x12
        /*0026*/ 	.short	(.L_7 - .L_6)
	.align		4
.L_6:
        /*0028*/ 	.word	index@(triton_poi_fused__unsafe_index_add_mul_sub_27)
        /*002c*/ 	.word	0x00000000
.L_7:


//--------------------- .nv.info.triton_poi_fused__unsafe_index_add_mul_sub_27 --------------------------
	.section	.nv.info.triton_poi_fused__unsafe_index_add_mul_sub_27,"",@"SHT_CUDA_INFO"
	.sectionflags	@""
	.align	4


	//----- nvinfo : EIATTR_CUDA_API_VERSION
	.align		4
        /*0000*/ 	.byte	0x04, 0x37
        /*0002*/ 	.short	(.L_9 - .L_8)
.L_8:
        /*0004*/ 	.word	0x0000007c


	//----- nvinfo : EIATTR_KPARAM_INFO
	.align		4
.L_9:
        /*0008*/ 	.byte	0x04, 0x17
        /*000a*/ 	.short	(.L_11 - .L_10)
.L_10:
        /*000c*/ 	.word	0x00000000
        /*0010*/ 	.short	0x0006
        /*0012*/ 	.short	0x0030
        /*0014*/ 	.byte	0x00, 0xf0, 0x11, 0x00


	//----- nvinfo : EIATTR_KPARAM_INFO
	.align		4
.L_11:
        /*0018*/ 	.byte	0x04, 0x17
        /*001a*/ 	.short	(.L_13 - .L_12)
.L_12:
        /*001c*/ 	.word	0x00000000
        /*0020*/ 	.short	0x0005
        /*0022*/ 	.short	0x0028
        /*0024*/ 	.byte	0x00, 0xf4, 0x21, 0x00


	//----- nvinfo : EIATTR_KPARAM_INFO
	.align		4
.L_13:
        /*0028*/ 	.byte	0x04, 0x17
        /*002a*/ 	.short	(.L_15 - .L_14)
.L_14:
        /*002c*/ 	.word	0x00000000
        /*0030*/ 	.short	0x0004
        /*0032*/ 	.short	0x0020
        /*0034*/ 	.byte	0x00, 0xf4, 0x21, 0x00


	//----- nvinfo : EIATTR_KPARAM_INFO
	.align		4
.L_15:
        /*0038*/ 	.byte	0x04, 0x17
        /*003a*/ 	.short	(.L_17 - .L_16)
.L_16:
        /*003c*/ 	.word	0x00000000
        /*0040*/ 	.short	0x0003
        /*0042*/ 	.short	0x0018
        /*0044*/ 	.byte	0x00, 0xf4, 0x21, 0x00


	//----- nvinfo : EIATTR_KPARAM_INFO
	.align		4
.L_17:
        /*0048*/ 	.byte	0x04, 0x17
        /*004a*/ 	.short	(.L_19 - .L_18)
.L_18:
        /*004c*/ 	.word	0x00000000
        /*0050*/ 	.short	0x0002
        /*0052*/ 	.short	0x0010
        /*0054*/ 	.byte	0x00, 0xf4, 0x21, 0x00


	//----- nvinfo : EIATTR_KPARAM_INFO
	.align		4
.L_19:
        /*0058*/ 	.byte	0x04, 0x17
        /*005a*/ 	.short	(.L_21 - .L_20)
.L_20:
        /*005c*/ 	.word	0x00000000
        /*0060*/ 	.short	0x0001
        /*0062*/ 	.short	0x0008
        /*0064*/ 	.byte	0x00, 0xf4, 0x21, 0x00


	//----- nvinfo : EIATTR_KPARAM_INFO
	.align		4
.L_21:
        /*0068*/ 	.byte	0x04, 0x17
        /*006a*/ 	.short	(.L_23 - .L_22)
.L_22:
        /*006c*/ 	.word	0x00000000
        /*0070*/ 	.short	0x0000
        /*0072*/ 	.short	0x0000
        /*0074*/ 	.byte	0x00, 0xf4, 0x21, 0x00


	//----- nvinfo : EIATTR_SPARSE_MMA_MASK
	.align		4
.L_23:
        /*0078*/ 	.byte	0x03, 0x50
        /*007a*/ 	.short	0x0000


	//----- nvinfo : EIATTR_MAXREG_COUNT
	.align		4
        /*007c*/ 	.byte	0x03, 0x1b
        /*007e*/ 	.short	0x00ff


	//----- nvinfo : EIATTR_EXIT_INSTR_OFFSETS
	.align		4
        /*0080*/ 	.byte	0x04, 0x1c
        /*0082*/ 	.short	(.L_25 - .L_24)


	//   ....[0]....
.L_24:
        /*0084*/ 	.word	0x00000500


	//   ....[1]....
        /*0088*/ 	.word	0x00000520


	//----- nvinfo : EIATTR_REQNTID
	.align		4
.L_25:
        /*008c*/ 	.byte	0x04, 0x10
        /*008e*/ 	.short	(.L_27 - .L_26)
.L_26:
        /*0090*/ 	.word	0x00000080
        /*0094*/ 	.word	0x00000001
        /*0098*/ 	.word	0x00000001


	//----- nvinfo : EIATTR_CBANK_PARAM_SIZE
	.align		4
.L_27:
        /*009c*/ 	.byte	0x03, 0x19
        /*009e*/ 	.short	0x0034


	//----- nvinfo : EIATTR_PARAM_CBANK
	.align		4
        /*00a0*/ 	.byte	0x04, 0x0a
        /*00a2*/ 	.short	(.L_29 - .L_28)
	.align		4
.L_28:
        /*00a4*/ 	.word	index@(.nv.constant0.triton_poi_fused__unsafe_index_add_mul_sub_27)
        /*00a8*/ 	.short	0x0210
        /*00aa*/ 	.short	0x0034


	//----- nvinfo : EIATTR_SW_WAR
	.align		4
.L_29:
        /*00ac*/ 	.byte	0x04, 0x36
        /*00ae*/ 	.short	(.L_31 - .L_30)
.L_30:
        /*00b0*/ 	.word	0x00000008
.L_31:


//--------------------- .nv.callgraph             --------------------------
	.section	.nv.callgraph,"",@"SHT_CUDA_CALLGRAPH"
	.align	4
	.sectionentsize	8
	.align		4
        /*0000*/ 	.word	0x00000000
	.align		4
        /*0004*/ 	.word	0xffffffff
	.align		4
        /*0008*/ 	.word	0x00000000
	.align		4
        /*000c*/ 	.word	0xfffffffe
	.align		4
        /*0010*/ 	.word	0x00000000
	.align		4
        /*0014*/ 	.word	0xfffffffd
	.align		4
        /*0018*/ 	.word	0x00000000
	.align		4
        /*001c*/ 	.word	0xfffffffc


//--------------------- .text.triton_poi_fused__unsafe_index_add_mul_sub_27 --------------------------
	.section	.text.triton_poi_fused__unsafe_index_add_mul_sub_27,"ax",@progbits
	.align	128
        .global         triton_poi_fused__unsafe_index_add_mul_sub_27
        .type           triton_poi_fused__unsafe_index_add_mul_sub_27,@function
        .size           triton_poi_fused__unsafe_index_add_mul_sub_27,(.L_x_1 - triton_poi_fused__unsafe_index_add_mul_sub_27)
        .other          triton_poi_fused__unsafe_index_add_mul_sub_27,@"STO_CUDA_ENTRY STV_DEFAULT"
triton_poi_fused__unsafe_index_add_mul_sub_27:
.text.triton_poi_fused__unsafe_index_add_mul_sub_27:
[----:B------:R-:W0:Y:S02]  /*0000*/  LDC R1, c[0x0][0x28] ;  /* 0x00000a00ff017b82 */ /* 0x000e240000000800 */
[----:B------:R-:W1:Y:S01]  /*0010*/  S2R R0, SR_TID.X ;  /* 0x0000000000007919 */ /* 0x000e620000002100 */
[----:B------:R-:W2:Y:S01]  /*0020*/  LDC.64 R14, c[0x0][0x210] ;  /* 0x00008400ff0e7b82 */ /* 0x000ea20000000a00 */
[----:B------:R-:W-:Y:S01]  /*0030*/  CS2R R12, SRZ ;  /* 0x00000000000c7805 */ /* 0x000fe2000001ff00 */
[----:B------:R-:W-:Y:S01]  /*0040*/  ULDC.64 UR4, c[0x0][0x208] ;  /* 0x0000820000047ab9 */ /* 0x000fe20000000a00 */
[----:B------:R-:W3:Y:S01]  /*0050*/  S2R R3, SR_CTAID.X ;  /* 0x0000000000037919 */ /* 0x000ee20000002500 */
[----:B------:R-:W-:Y:S02]  /*0060*/  CS2R R8, SRZ ;  /* 0x0000000000087805 */ /* 0x000fe4000001ff00 */
[----:B------:R-:W-:Y:S02]  /*0070*/  CS2R R10, SRZ ;  /* 0x00000000000a7805 */ /* 0x000fe4000001ff00 */
[----:B------:R-:W-:Y:S01]  /*0080*/  CS2R R6, SRZ ;  /* 0x0000000000067805 */ /* 0x000fe2000001ff00 */
[----:B------:R-:W-:Y:S01]  /*0090*/  ULDC.64 UR6, c[0x0][0x220] ;  /* 0x0000880000067ab9 */ /* 0x000fe20000000a00 */
[----:B-1----:R-:W-:Y:S01]  /*00a0*/  IMAD.SHL.U32 R0, R0, 0x2, RZ ;  /* 0x0000000200007824 */ /* 0x002fe200078e00ff */
[----:B---3--:R-:W-:-:S04]  /*00b0*/  SHF.R.U32.HI R5, RZ, 0x17, R3 ;  /* 0x00000017ff057819 */ /* 0x008fc80000011603 */
[----:B------:R-:W-:Y:S02]  /*00c0*/  LOP3.LUT R0, R0, 0xfe, RZ, 0xc0, !PT ;  /* 0x000000fe00007812 */ /* 0x000fe400078ec0ff */
[----:B------:R-:W-:-:S03]  /*00d0*/  SGXT.U32 R5, R5, 0x1 ;  /* 0x000000010505781a */ /* 0x000fc60000000000 */
[----:B------:R-:W-:-:S05]  /*00e0*/  IMAD R0, R3, 0x100, R0 ;  /* 0x0000010003007824 */ /* 0x000fca00078e0200 */
[----:B------:R-:W-:Y:S02]  /*00f0*/  SHF.R.S32.HI R2, RZ, 0x1, R0 ;  /* 0x00000001ff027819 */ /* 0x000fe40000011400 */
[----:B------:R-:W-:-:S03]  /*0100*/  ISETP.GE.AND P0, PT, R0, 0x200, PT ;  /* 0x000002000000780c */ /* 0x000fc60003f06270 */
[----:B------:R-:W-:-:S05]  /*0110*/  IMAD.IADD R5, R2, 0x1, R5 ;  /* 0x0000000102057824 */ /* 0x000fca00078e0205 */
[----:B------:R-:W-:-:S05]  /*0120*/  LOP3.LUT R5, R5, 0xfffffffe, RZ, 0xc0, !PT ;  /* 0xfffffffe05057812 */ /* 0x000fca00078ec0ff */
[----:B------:R-:W1:Y:S01]  /*0130*/  @!P0 LDC.64 R16, c[0x0][0x218] ;  /* 0x00008600ff108b82 */ /* 0x000e620000000a00 */
[----:B------:R-:W-:-:S04]  /*0140*/  IMAD.IADD R5, R2, 0x1, -R5 ;  /* 0x0000000102057824 */ /* 0x000fc800078e0a05 */
[----:B--2---:R-:W-:-:S03]  /*0150*/  IMAD.WIDE R14, R5, 0x8, R14 ;  /* 0x00000008050e7825 */ /* 0x004fc600078e020e */
[----:B------:R-:W2:Y:S02]  /*0160*/  @!P0 LDC.64 R18, c[0x0][0x228] ;  /* 0x00008a00ff128b82 */ /* 0x000ea40000000a00 */
[----:B------:R-:W3:Y:S01]  /*0170*/  @!P0 LDG.E.EL.64 R12, desc[UR4][R14.64] ;  /* 0x000000040e0c8981 */ /* 0x000ee2000c2e1b00 */
[----:B------:R-:W-:-:S03]  /*0180*/  CS2R R4, SRZ ;  /* 0x0000000000047805 */ /* 0x000fc6000001ff00 */
[----:B-1----:R-:W4:Y:S04]  /*0190*/  @!P0 LDG.E.EL.128 R8, desc[UR4][R16.64] ;  /* 0x0000000410088981 */ /* 0x002f28000c2e1d00 */
[----:B--2---:R-:W2:Y:S01]  /*01a0*/  @!P0 LDG.E.EL.128 R4, desc[UR4][R18.64] ;  /* 0x0000000412048981 */ /* 0x004ea2000c2e1d00 */
[----:B------:R-:W-:-:S04]  /*01b0*/  SHF.R.S32.HI R3, RZ, 0x17, R3 ;  /* 0x00000017ff037819 */ /* 0x000fc80000011403 */
[----:B------:R-:W-:Y:S02]  /*01c0*/  SGXT R3, R3, 0x1 ;  /* 0x000000010303781a */ /* 0x000fe40000000200 */
[----:B---3--:R-:W-:-:S04]  /*01d0*/  SHF.R.U32.HI R21, RZ, 0x1e, R13 ;  /* 0x0000001eff157819 */ /* 0x008fc8000001160d */
[----:B------:R-:W-:-:S04]  /*01e0*/  LOP3.LUT R21, R21, 0x2, RZ, 0xc0, !PT ;  /* 0x0000000215157812 */ /* 0x000fc800078ec0ff */
[----:B------:R-:W-:-:S05]  /*01f0*/  IADD3 R20, P1, R12, R21, RZ ;  /* 0x000000150c147210 */ /* 0x000fca0007f3e0ff */
[----:B------:R-:W-:Y:S01]  /*0200*/  IMAD.X R13, RZ, RZ, R13, P1 ;  /* 0x000000ffff0d7224 */ /* 0x000fe200008e060d */
[----:B----4-:R-:W-:Y:S01]  /*0210*/  LEA R2, P1, R8, UR6, 0x2 ;  /* 0x0000000608027c11 */ /* 0x010fe2000f8210ff */
[----:B------:R-:W-:Y:S01]  /*0220*/  IMAD.SHL.U32 R14, R20, 0x8, RZ ;  /* 0x00000008140e7824 */ /* 0x000fe200078e00ff */
[----:B------:R-:W-:Y:S02]  /*0230*/  LEA R17, P2, R10, UR6, 0x2 ;  /* 0x000000060a117c11 */ /* 0x000fe4000f8410ff */
[----:B------:R-:W-:Y:S02]  /*0240*/  SHF.R.U32.HI R15, RZ, 0x1c, R11 ;  /* 0x0000001cff0f7819 */ /* 0x000fe4000001160b */
[----:B------:R-:W-:Y:S02]  /*0250*/  SHF.L.U64.HI R12, R20, 0x3, R13 ;  /* 0x00000003140c7819 */ /* 0x000fe4000001020d */
[----:B--2---:R-:W-:Y:S02]  /*0260*/  LEA R16, P5, R4, UR6, 0x2 ;  /* 0x0000000604107c11 */ /* 0x004fe4000f8a10ff */
[----:B------:R-:W-:-:S02]  /*0270*/  SHF.R.U32.HI R21, RZ, 0x1c, R9 ;  /* 0x0000001cff157819 */ /* 0x000fc40000011609 */
[----:B------:R-:W-:Y:S02]  /*0280*/  LEA.HI.X R13, R8, UR7, R9, 0x2, P1 ;  /* 0x00000007080d7c11 */ /* 0x000fe400088f1409 */
[----:B------:R-:W-:Y:S02]  /*0290*/  LEA.HI.X R9, R10, UR7, R11, 0x2, P2 ;  /* 0x000000070a097c11 */ /* 0x000fe400090f140b */
[--C-:B------:R-:W-:Y:S02]  /*02a0*/  SHF.R.U32.HI R11, RZ, 0x1c, R5.reuse ;  /* 0x0000001cff0b7819 */ /* 0x100fe40000011605 */
[----:B------:R-:W-:Y:S02]  /*02b0*/  LOP3.LUT R15, R15, 0x8, RZ, 0xc0, !PT ;  /* 0x000000080f0f7812 */ /* 0x000fe400078ec0ff */
[----:B------:R-:W-:Y:S02]  /*02c0*/  LEA.HI.X R5, R4, UR7, R5, 0x2, P5 ;  /* 0x0000000704057c11 */ /* 0x000fe4000a8f1405 */
[----:B------:R-:W-:-:S02]  /*02d0*/  LEA R10, P5, R6, UR6, 0x2 ;  /* 0x00000006060a7c11 */ /* 0x000fc4000f8a10ff */
[----:B------:R-:W-:Y:S02]  /*02e0*/  LOP3.LUT R21, R21, 0x8, RZ, 0xc0, !PT ;  /* 0x0000000815157812 */ /* 0x000fe400078ec0ff */
[----:B------:R-:W-:Y:S02]  /*02f0*/  IADD3 R8, P3, P4, R14, R17, R15 ;  /* 0x000000110e087210 */ /* 0x000fe40007c7e00f */
[----:B------:R-:W-:Y:S02]  /*0300*/  LEA.HI.X R17, R6, UR7, R7, 0x2, P5 ;  /* 0x0000000706117c11 */ /* 0x000fe4000a8f1407 */
[----:B------:R-:W-:Y:S02]  /*0310*/  IADD3 R2, P1, P2, R14, R2, R21 ;  /* 0x000000020e027210 */ /* 0x000fe40007a3e015 */
[----:B------:R-:W-:Y:S02]  /*0320*/  LEA.HI R6, R3, R0, RZ, 0x2 ;  /* 0x0000000003067211 */ /* 0x000fe400078f10ff */
[----:B------:R-:W-:-:S02]  /*0330*/  SHF.R.U32.HI R15, RZ, 0x1c, R7 ;  /* 0x0000001cff0f7819 */ /* 0x000fc40000011607 */
[----:B------:R-:W-:Y:S02]  /*0340*/  IADD3.X R3, R12, R13, RZ, P1, P2 ;  /* 0x0000000d0c037210 */ /* 0x000fe40000fe44ff */
[----:B------:R-:W-:Y:S02]  /*0350*/  LOP3.LUT R13, R6, 0xfffffffc, RZ, 0xc0, !PT ;  /* 0xfffffffc060d7812 */ /* 0x000fe400078ec0ff */
[----:B------:R-:W1:Y:S01]  /*0360*/  @!P0 LDC.64 R6, c[0x0][0x230] ;  /* 0x00008c00ff068b82 */ /* 0x000e620000000a00 */
[----:B------:R-:W-:Y:S02]  /*0370*/  LOP3.LUT R11, R11, 0x8, RZ, 0xc0, !PT ;  /* 0x000000080b0b7812 */ /* 0x000fe400078ec0ff */
[----:B------:R-:W-:Y:S01]  /*0380*/  LOP3.LUT R15, R15, 0x8, RZ, 0xc0, !PT ;  /* 0x000000080f0f7812 */ /* 0x000fe200078ec0ff */
[----:B------:R-:W-:Y:S01]  /*0390*/  IMAD.WIDE R2, R13, 0x4, R2 ;  /* 0x000000040d027825 */ /* 0x000fe200078e0202 */
[C---:B------:R-:W-:Y:S02]  /*03a0*/  IADD3 R4, P5, P6, R14.reuse, R16, R11 ;  /* 0x000000100e047210 */ /* 0x040fe40007ebe00b */
[----:B------:R-:W-:-:S02]  /*03b0*/  IADD3 R14, P1, P2, R14, R10, R15 ;  /* 0x0000000a0e0e7210 */ /* 0x000fc40007a3e00f */
[----:B------:R-:W-:Y:S02]  /*03c0*/  CS2R R10, SRZ ;  /* 0x00000000000a7805 */ /* 0x000fe4000001ff00 */
[C---:B------:R-:W-:Y:S02]  /*03d0*/  IADD3.X R9, R12.reuse, R9, RZ, P3, P4 ;  /* 0x000000090c097210 */ /* 0x040fe40001fe84ff */
[C---:B------:R-:W-:Y:S02]  /*03e0*/  IADD3.X R5, R12.reuse, R5, RZ, P5, P6 ;  /* 0x000000050c057210 */ /* 0x040fe40002fec4ff */
[----:B------:R-:W-:Y:S02]  /*03f0*/  IADD3.X R15, R12, R17, RZ, P1, P2 ;  /* 0x000000110c0f7210 */ /* 0x000fe40000fe44ff */
[----:B------:R-:W-:Y:S01]  /*0400*/  CS2R R16, SRZ ;  /* 0x0000000000107805 */ /* 0x000fe2000001ff00 */
[C---:B------:R-:W-:Y:S01]  /*0410*/  IMAD.WIDE R8, R13.reuse, 0x4, R8 ;  /* 0x000000040d087825 */ /* 0x040fe200078e0208 */
[----:B------:R2:W3:Y:S03]  /*0420*/  @!P0 LDG.E.EL R11, desc[UR4][R2.64] ;  /* 0x00000004020b8981 */ /* 0x0004e6000c2e1900 */
[C---:B------:R-:W-:Y:S01]  /*0430*/  IMAD.WIDE R4, R13.reuse, 0x4, R4 ;  /* 0x000000040d047825 */ /* 0x040fe200078e0204 */
[----:B------:R-:W4:Y:S03]  /*0440*/  @!P0 LDG.E.EL R10, desc[UR4][R8.64] ;  /* 0x00000004080a8981 */ /* 0x000f26000c2e1900 */
[----:B------:R-:W-:Y:S01]  /*0450*/  IMAD.WIDE R14, R13, 0x4, R14 ;  /* 0x000000040d0e7825 */ /* 0x000fe200078e020e */
[----:B------:R-:W-:Y:S01]  /*0460*/  CS2R R12, SRZ ;  /* 0x00000000000c7805 */ /* 0x000fe2000001ff00 */
[----:B------:R-:W3:Y:S01]  /*0470*/  @!P0 LDG.E.EL R16, desc[UR4][R4.64] ;  /* 0x0000000404108981 */ /* 0x000ee2000c2e1900 */
[----:B--2---:R-:W2:Y:S03]  /*0480*/  LDC.64 R2, c[0x0][0x238] ;  /* 0x00008e00ff027b82 */ /* 0x004ea60000000a00 */
[----:B------:R-:W4:Y:S04]  /*0490*/  @!P0 LDG.E.EL R17, desc[UR4][R14.64] ;  /* 0x000000040e118981 */ /* 0x000f28000c2e1900 */
[----:B-1----:R-:W5:Y:S01]  /*04a0*/  @!P0 LDG.E.EL.64 R12, desc[UR4][R6.64] ;  /* 0x00000004060c8981 */ /* 0x002f62000c2e1b00 */
[----:B--2---:R-:W-:-:S04]  /*04b0*/  IMAD.WIDE R2, R0, 0x4, R2 ;  /* 0x0000000400027825 */ /* 0x004fc800078e0202 */
[----:B---3--:R-:W-:Y:S01]  /*04c0*/  FADD R16, R16, -R11 ;  /* 0x8000000b10107221 */ /* 0x008fe20000000000 */
[----:B----4-:R-:W-:-:S03]  /*04d0*/  FADD R17, R17, -R10 ;  /* 0x8000000a11117221 */ /* 0x010fc60000000000 */
[----:B-----5:R-:W-:Y:S01]  /*04e0*/  FFMA R12, R16, R12, R11 ;  /* 0x0000000c100c7223 */ /* 0x020fe2000000000b */
[----:B------:R-:W-:Y:S01]  /*04f0*/  FFMA R13, R17, R13, R10 ;  /* 0x0000000d110d7223 */ /* 0x000fe2000000000a */
[----:B------:R-:W-:Y:S06]  /*0500*/  @P0 EXIT ;  /* 0x000000000000094d */ /* 0x000fec0003800000 */
[----:B------:R-:W-:Y:S01]  /*0510*/  STG.E.64 desc[UR4][R2.64], R12 ;  /* 0x0000000c02007986 */ /* 0x000fe2000c101b04 */
[----:B------:R-:W-:Y:S05]  /*0520*/  EXIT ;  /* 0x000000000000794d */ /* 0x000fea0003800000 */
.L_x_0:
[----:B------:R-:W-:-:S00]  /*0530*/  BRA `(.L_x_0) ;  /* 0xfffffffc00fc7947 */ /* 0x000fc0000383ffff */
[----:B------:R-:W-:-:S00]  /*0540*/  NOP ;  /* 0x0000000000007918 */ /* 0x000fc00000000000 */
        /* <DEDUP_REMOVED lines=11> */
.L_x_1:


//--------------------- .nv.constant0.triton_poi_fused__unsafe_index_add_mul_sub_27 --------------------------
	.section	.nv.constant0.triton_poi_fused__unsafe_index_add_mul_sub_27,"a",@progbits
	.sectionflags	@""
	.align	4
.nv.constant0.triton_poi_fused__unsafe_index_add_mul_sub_27:
	.zero		580
